//
// Generated by NVIDIA NVVM Compiler
//
// Compiler Build ID: CL-36424714
// Cuda compilation tools, release 13.0, V13.0.88
// Based on NVVM 20.0.0
//

.version 9.0
.target sm_100
.address_size 64

	// .globl	_Z3atbPKdS0_Pdiii
// _ZZ3atbPKdS0_PdiiiE2As has been demoted
// _ZZ3atbPKdS0_PdiiiE2Bs has been demoted

.visible .entry _Z3atbPKdS0_Pdiii(
	.param .u64 .ptr .align 1 _Z3atbPKdS0_Pdiii_param_0,
	.param .u64 .ptr .align 1 _Z3atbPKdS0_Pdiii_param_1,
	.param .u64 .ptr .align 1 _Z3atbPKdS0_Pdiii_param_2,
	.param .u32 _Z3atbPKdS0_Pdiii_param_3,
	.param .u32 _Z3atbPKdS0_Pdiii_param_4,
	.param .u32 _Z3atbPKdS0_Pdiii_param_5
)
{
	.reg .pred 	%p<25>;
	.reg .b16 	%rs<20>;
	.reg .b32 	%r<109>;
	.reg .b64 	%rd<19>;
	.reg .b64 	%fd<128>;
	// demoted variable
	.shared .align 8 .b8 _ZZ3atbPKdS0_PdiiiE2As[8192];
	// demoted variable
	.shared .align 8 .b8 _ZZ3atbPKdS0_PdiiiE2Bs[16384];
	ld.param.u64 	%rd4, [_Z3atbPKdS0_Pdiii_param_0];
	ld.param.u64 	%rd5, [_Z3atbPKdS0_Pdiii_param_1];
	ld.param.u64 	%rd6, [_Z3atbPKdS0_Pdiii_param_2];
	ld.param.u32 	%r47, [_Z3atbPKdS0_Pdiii_param_3];
	ld.param.u32 	%r48, [_Z3atbPKdS0_Pdiii_param_4];
	ld.param.u32 	%r49, [_Z3atbPKdS0_Pdiii_param_5];
	cvta.to.global.u64 	%rd1, %rd5;
	cvta.to.global.u64 	%rd2, %rd6;
	mov.u32 	%r50, %ctaid.x;
	shl.b32 	%r51, %r50, 1;
	mov.u32 	%r52, %ctaid.y;
	mov.u32 	%r1, %tid.x;
	mov.u32 	%r2, %tid.y;
	mov.u32 	%r3, %ntid.y;
	mul.lo.s32 	%r53, %r3, %r52;
	add.s32 	%r4, %r53, %r2;
	mul.lo.s32 	%r5, %r48, %r2;
	mad.lo.s32 	%r6, %r51, %r3, %r1;
	mov.u32 	%r54, %ntid.x;
	mad.lo.s32 	%r7, %r51, %r54, %r1;
	mad.lo.s32 	%r55, %r48, %r53, %r7;
	add.s32 	%r8, %r55, %r5;
	mul.lo.s32 	%r9, %r49, %r48;
	mul.lo.s32 	%r10, %r48, %r47;
	setp.lt.s32 	%p1, %r49, 1;
	mov.f64 	%fd124, 0d0000000000000000;
	mov.f64 	%fd125, %fd124;
	@%p1 bra 	$L__BB0_21;
	shl.b32 	%r57, %r1, 8;
	mov.u32 	%r58, _ZZ3atbPKdS0_PdiiiE2As;
	shl.b32 	%r59, %r2, 3;
	add.s32 	%r13, %r58, %r59;
	add.s32 	%r11, %r13, %r57;
	shl.b32 	%r60, %r2, 9;
	mov.u32 	%r61, _ZZ3atbPKdS0_PdiiiE2Bs;
	add.s32 	%r62, %r61, %r60;
	shl.b32 	%r63, %r1, 3;
	add.s32 	%r12, %r62, %r63;
	mul.lo.s32 	%r14, %r47, %r3;
	mul.lo.s32 	%r15, %r48, %r3;
	cvt.u16.u32 	%rs1, %r3;
	add.s32 	%r64, %r63, %r61;
	add.s32 	%r16, %r64, 2048;
	add.s32 	%r17, %r13, 1024;
	mul.lo.s32 	%r18, %r49, %r47;
	add.s32 	%r100, %r6, %r5;
	mad.lo.s32 	%r101, %r47, %r1, %r4;
	cvta.to.global.u64 	%rd3, %rd4;
	mov.f64 	%fd125, 0d0000000000000000;
	mov.b32 	%r98, 0;
	mov.b16 	%rs18, 0;
	mov.u16 	%rs19, %rs18;
	mov.u32 	%r99, %r98;
	mov.f64 	%fd124, %fd125;
$L__BB0_2:
	setp.ge.s32 	%p2, %r4, %r47;
	add.s32 	%r65, %r99, 31;
	max.s32 	%r25, %r65, %r99;
	mul.lo.s32 	%r66, %r3, %r98;
	sub.s32 	%r26, %r25, %r66;
	add.s32 	%r27, %r26, 1;
	setp.ge.s32 	%p3, %r101, %r18;
	mov.f64 	%fd109, 0d0000000000000000;
	or.pred  	%p4, %p2, %p3;
	@%p4 bra 	$L__BB0_4;
	mul.wide.s32 	%rd7, %r101, 8;
	add.s64 	%rd8, %rd3, %rd7;
	ld.global.f64 	%fd109, [%rd8];
$L__BB0_4:
	add.s32 	%r67, %r6, 32;
	setp.ge.s32 	%p5, %r67, %r48;
	st.shared.f64 	[%r11], %fd109;
	setp.ge.s32 	%p6, %r100, %r9;
	or.pred  	%p7, %p5, %p6;
	@%p7 bra 	$L__BB0_6;
	mul.wide.s32 	%rd13, %r100, 8;
	add.s64 	%rd14, %rd1, %rd13;
	ld.global.f64 	%fd35, [%rd14];
	st.shared.f64 	[%r12], %fd35;
	ld.global.f64 	%fd36, [%rd14+256];
	st.shared.f64 	[%r12+256], %fd36;
	bra.uni 	$L__BB0_9;
$L__BB0_6:
	setp.ge.s32 	%p9, %r6, %r48;
	or.pred  	%p10, %p9, %p6;
	@%p10 bra 	$L__BB0_8;
	mul.wide.s32 	%rd10, %r100, 8;
	add.s64 	%rd11, %rd1, %rd10;
	ld.global.f64 	%fd34, [%rd11];
	st.shared.f64 	[%r12], %fd34;
	mov.b64 	%rd12, 0;
	st.shared.u64 	[%r12+256], %rd12;
	bra.uni 	$L__BB0_9;
$L__BB0_8:
	mov.b64 	%rd9, 0;
	st.shared.u64 	[%r12], %rd9;
	st.shared.u64 	[%r12+256], %rd9;
$L__BB0_9:
	bar.sync 	0;
	setp.lt.u32 	%p11, %r26, 7;
	mov.u32 	%r106, %r99;
	@%p11 bra 	$L__BB0_12;
	and.b32  	%r68, %r27, -8;
	neg.s32 	%r104, %r68;
	mov.u32 	%r102, %r17;
	mov.u32 	%r103, %r16;
	mov.u32 	%r106, %r99;
$L__BB0_11:
	.pragma "nounroll";
	ld.shared.f64 	%fd38, [%r102+-1024];
	ld.shared.f64 	%fd39, [%r103+-2048];
	fma.rn.f64 	%fd40, %fd38, %fd39, %fd124;
	ld.shared.f64 	%fd41, [%r103+-1792];
	fma.rn.f64 	%fd42, %fd38, %fd41, %fd125;
	ld.shared.f64 	%fd43, [%r102+-768];
	ld.shared.f64 	%fd44, [%r103+-1536];
	fma.rn.f64 	%fd45, %fd43, %fd44, %fd40;
	ld.shared.f64 	%fd46, [%r103+-1280];
	fma.rn.f64 	%fd47, %fd43, %fd46, %fd42;
	ld.shared.f64 	%fd48, [%r102+-512];
	ld.shared.f64 	%fd49, [%r103+-1024];
	fma.rn.f64 	%fd50, %fd48, %fd49, %fd45;
	ld.shared.f64 	%fd51, [%r103+-768];
	fma.rn.f64 	%fd52, %fd48, %fd51, %fd47;
	ld.shared.f64 	%fd53, [%r102+-256];
	ld.shared.f64 	%fd54, [%r103+-512];
	fma.rn.f64 	%fd55, %fd53, %fd54, %fd50;
	ld.shared.f64 	%fd56, [%r103+-256];
	fma.rn.f64 	%fd57, %fd53, %fd56, %fd52;
	ld.shared.f64 	%fd58, [%r102];
	ld.shared.f64 	%fd59, [%r103];
	fma.rn.f64 	%fd60, %fd58, %fd59, %fd55;
	ld.shared.f64 	%fd61, [%r103+256];
	fma.rn.f64 	%fd62, %fd58, %fd61, %fd57;
	ld.shared.f64 	%fd63, [%r102+256];
	ld.shared.f64 	%fd64, [%r103+512];
	fma.rn.f64 	%fd65, %fd63, %fd64, %fd60;
	ld.shared.f64 	%fd66, [%r103+768];
	fma.rn.f64 	%fd67, %fd63, %fd66, %fd62;
	ld.shared.f64 	%fd68, [%r102+512];
	ld.shared.f64 	%fd69, [%r103+1024];
	fma.rn.f64 	%fd70, %fd68, %fd69, %fd65;
	ld.shared.f64 	%fd71, [%r103+1280];
	fma.rn.f64 	%fd72, %fd68, %fd71, %fd67;
	ld.shared.f64 	%fd73, [%r102+768];
	ld.shared.f64 	%fd74, [%r103+1536];
	fma.rn.f64 	%fd124, %fd73, %fd74, %fd70;
	ld.shared.f64 	%fd75, [%r103+1792];
	fma.rn.f64 	%fd125, %fd73, %fd75, %fd72;
	add.s32 	%r106, %r106, 8;
	add.s32 	%r104, %r104, 8;
	add.s32 	%r103, %r103, 4096;
	add.s32 	%r102, %r102, 2048;
	setp.ne.s32 	%p12, %r104, 0;
	@%p12 bra 	$L__BB0_11;
$L__BB0_12:
	and.b32  	%r69, %r27, 7;
	setp.eq.s32 	%p13, %r69, 0;
	@%p13 bra 	$L__BB0_20;
	cvt.u16.u32 	%rs9, %r25;
	cvt.u16.u32 	%rs10, %r3;
	mul.lo.s16 	%rs11, %rs19, %rs10;
	sub.s16 	%rs12, %rs9, %rs11;
	add.s16 	%rs13, %rs12, 1;
	cvt.u32.u16 	%r70, %rs13;
	and.b32  	%r38, %r70, 7;
	add.s32 	%r71, %r38, -1;
	setp.lt.u32 	%p14, %r71, 3;
	@%p14 bra 	$L__BB0_15;
	sub.s32 	%r72, %r106, %r99;
	shl.b32 	%r73, %r72, 8;
	add.s32 	%r74, %r13, %r73;
	ld.shared.f64 	%fd77, [%r74];
	shl.b32 	%r75, %r72, 9;
	mov.u32 	%r76, _ZZ3atbPKdS0_PdiiiE2Bs;
	add.s32 	%r77, %r76, %r75;
	shl.b32 	%r78, %r1, 3;
	add.s32 	%r79, %r77, %r78;
	ld.shared.f64 	%fd78, [%r79];
	fma.rn.f64 	%fd79, %fd77, %fd78, %fd124;
	ld.shared.f64 	%fd80, [%r79+256];
	fma.rn.f64 	%fd81, %fd77, %fd80, %fd125;
	ld.shared.f64 	%fd82, [%r74+256];
	ld.shared.f64 	%fd83, [%r79+512];
	fma.rn.f64 	%fd84, %fd82, %fd83, %fd79;
	ld.shared.f64 	%fd85, [%r79+768];
	fma.rn.f64 	%fd86, %fd82, %fd85, %fd81;
	ld.shared.f64 	%fd87, [%r74+512];
	ld.shared.f64 	%fd88, [%r79+1024];
	fma.rn.f64 	%fd89, %fd87, %fd88, %fd84;
	ld.shared.f64 	%fd90, [%r79+1280];
	fma.rn.f64 	%fd91, %fd87, %fd90, %fd86;
	ld.shared.f64 	%fd92, [%r74+768];
	ld.shared.f64 	%fd93, [%r79+1536];
	fma.rn.f64 	%fd124, %fd92, %fd93, %fd89;
	ld.shared.f64 	%fd94, [%r79+1792];
	fma.rn.f64 	%fd125, %fd92, %fd94, %fd91;
	add.s32 	%r106, %r106, 4;
$L__BB0_15:
	and.b32  	%r80, %r38, 3;
	setp.eq.s32 	%p15, %r80, 0;
	@%p15 bra 	$L__BB0_20;
	cvt.u16.u32 	%rs14, %r25;
	mul.lo.s16 	%rs15, %rs18, %rs1;
	sub.s16 	%rs4, %rs14, %rs15;
	and.b16  	%rs16, %rs4, 3;
	setp.eq.s16 	%p16, %rs16, 0;
	@%p16 bra 	$L__BB0_18;
	sub.s32 	%r81, %r106, %r99;
	shl.b32 	%r82, %r81, 8;
	add.s32 	%r83, %r13, %r82;
	ld.shared.f64 	%fd96, [%r83];
	shl.b32 	%r84, %r81, 9;
	mov.u32 	%r85, _ZZ3atbPKdS0_PdiiiE2Bs;
	add.s32 	%r86, %r85, %r84;
	shl.b32 	%r87, %r1, 3;
	add.s32 	%r88, %r86, %r87;
	ld.shared.f64 	%fd97, [%r88];
	fma.rn.f64 	%fd98, %fd96, %fd97, %fd124;
	ld.shared.f64 	%fd99, [%r88+256];
	fma.rn.f64 	%fd100, %fd96, %fd99, %fd125;
	ld.shared.f64 	%fd101, [%r83+256];
	ld.shared.f64 	%fd102, [%r88+512];
	fma.rn.f64 	%fd124, %fd101, %fd102, %fd98;
	ld.shared.f64 	%fd103, [%r88+768];
	fma.rn.f64 	%fd125, %fd101, %fd103, %fd100;
	add.s32 	%r106, %r106, 2;
$L__BB0_18:
	and.b16  	%rs17, %rs4, 1;
	setp.eq.b16 	%p17, %rs17, 1;
	@%p17 bra 	$L__BB0_20;
	sub.s32 	%r89, %r106, %r99;
	shl.b32 	%r90, %r89, 8;
	add.s32 	%r91, %r13, %r90;
	ld.shared.f64 	%fd104, [%r91];
	shl.b32 	%r92, %r89, 9;
	mov.u32 	%r93, _ZZ3atbPKdS0_PdiiiE2Bs;
	add.s32 	%r94, %r93, %r92;
	shl.b32 	%r95, %r1, 3;
	add.s32 	%r96, %r94, %r95;
	ld.shared.f64 	%fd105, [%r96];
	fma.rn.f64 	%fd124, %fd104, %fd105, %fd124;
	ld.shared.f64 	%fd106, [%r96+256];
	fma.rn.f64 	%fd125, %fd104, %fd106, %fd125;
$L__BB0_20:
	bar.sync 	0;
	add.s32 	%r101, %r101, %r14;
	add.s32 	%r100, %r100, %r15;
	add.s32 	%r99, %r99, %r3;
	setp.lt.s32 	%p18, %r99, %r49;
	add.s32 	%r98, %r98, 1;
	add.s16 	%rs19, %rs19, 1;
	add.s16 	%rs18, %rs18, 1;
	@%p18 bra 	$L__BB0_2;
$L__BB0_21:
	add.s32 	%r97, %r7, 32;
	setp.ge.u32 	%p19, %r97, %r48;
	setp.ge.s32 	%p20, %r8, %r10;
	or.pred  	%p21, %p19, %p20;
	@%p21 bra 	$L__BB0_23;
	mul.wide.s32 	%rd17, %r8, 8;
	add.s64 	%rd18, %rd2, %rd17;
	st.global.f64 	[%rd18], %fd124;
	st.global.f64 	[%rd18+256], %fd125;
	bra.uni 	$L__BB0_25;
$L__BB0_23:
	setp.ge.s32 	%p22, %r8, %r10;
	setp.ge.u32 	%p23, %r7, %r48;
	or.pred  	%p24, %p23, %p22;
	@%p24 bra 	$L__BB0_25;
	mul.wide.s32 	%rd15, %r8, 8;
	add.s64 	%rd16, %rd2, %rd15;
	st.global.f64 	[%rd16], %fd124;
$L__BB0_25:
	ret;

}


// ===== COMPILED SASS (sm_100) =====

	.target	sm_100

	.elftype	@"ET_EXEC"


//--------------------- .note.nv.tkinfo           --------------------------
	.section	.note.nv.tkinfo,"",@"SHT_NOTE"
	.sectionflags	@"SHF_NOTE_NV_TKINFO"
	.tkinfo
        /*0018*/ 	.word	0x00000002
        /*0030*/ 	.string	""
        /*0030*/ 	.string	"ptxas"
        /*0030*/ 	.string	"Cuda compilation tools, release 13.0, V13.0.88"
        /*0030*/ 	.string	"Build cuda_13.0.r13.0/compiler.36424714_0"
        /*0030*/ 	.string	"-arch sm_100 -m 64 "



//--------------------- .note.nv.cuinfo           --------------------------
	.section	.note.nv.cuinfo,"",@"SHT_NOTE"
	.sectionflags	@"SHF_NOTE_NV_CUINFO"
        /*0018*/ 	.short	0x0002
        /*001a*/ 	.short	0x0064
        /*001c*/ 	.short	0x0082
	.zero		2


//--------------------- .nv.info                  --------------------------
	.section	.nv.info,"",@"SHT_CUDA_INFO"
	.align	4


	//----- nvinfo : EIATTR_REGCOUNT
	.align		4
        /*0000*/ 	.byte	0x04, 0x2f
        /*0002*/ 	.short	(.L_1 - .L_0)
	.align		4
.L_0:
        /*0004*/ 	.word	index@(_Z3atbPKdS0_Pdiii)
        /*0008*/ 	.word	0x00000020


	//----- nvinfo : EIATTR_FRAME_SIZE
	.align		4
.L_1:
        /*000c*/ 	.byte	0x04, 0x11
        /*000e*/ 	.short	(.L_3 - .L_2)
	.align		4
.L_2:
        /*0010*/ 	.word	index@(_Z3atbPKdS0_Pdiii)
        /*0014*/ 	.word	0x00000000


	//----- nvinfo : EIATTR_MIN_STACK_SIZE
	.align		4
.L_3:
        /*0018*/ 	.byte	0x04, 0x12
        /*001a*/ 	.short	(.L_5 - .L_4)
	.align		4
.L_4:
        /*001c*/ 	.word	index@(_Z3atbPKdS0_Pdiii)
        /*0020*/ 	.word	0x00000000
.L_5:


//--------------------- .nv.compat                --------------------------
	.section	.nv.compat,"",@"SHT_CUDA_COMPAT_INFO"
	.align	4
        /*0000*/ 	.byte	0x02, 0x09, 0x00, 0x00, 0x02, 0x02, 0x01, 0x00, 0x02, 0x05, 0x05, 0x00, 0x03, 0x07, 0x01, 0x01
        /*0010*/ 	.byte	0x02, 0x03, 0x00, 0x00, 0x02, 0x06, 0x01, 0x00, 0x04, 0x0b, 0x08, 0x00, 0x01, 0x00, 0x00, 0x00
        /*0020*/ 	.byte	0x00, 0x00, 0x00, 0x00


//--------------------- .nv.info._Z3atbPKdS0_Pdiii --------------------------
	.section	.nv.info._Z3atbPKdS0_Pdiii,"",@"SHT_CUDA_INFO"
	.sectionflags	@""
	.align	4


	//----- nvinfo : EIATTR_CUDA_API_VERSION
	.align		4
        /*0000*/ 	.byte	0x04, 0x37
        /*0002*/ 	.short	(.L_7 - .L_6)
.L_6:
        /*0004*/ 	.word	0x00000082


	//----- nvinfo : EIATTR_KPARAM_INFO
	.align		4
.L_7:
        /*0008*/ 	.byte	0x04, 0x17
        /*000a*/ 	.short	(.L_9 - .L_8)
.L_8:
        /*000c*/ 	.word	0x00000000
        /*0010*/ 	.short	0x0005
        /*0012*/ 	.short	0x0020
        /*0014*/ 	.byte	0x00, 0xf0, 0x11, 0x00


	//----- nvinfo : EIATTR_KPARAM_INFO
	.align		4
.L_9:
        /*0018*/ 	.byte	0x04, 0x17
        /*001a*/ 	.short	(.L_11 - .L_10)
.L_10:
        /*001c*/ 	.word	0x00000000
        /*0020*/ 	.short	0x0004
        /*0022*/ 	.short	0x001c
        /*0024*/ 	.byte	0x00, 0xf0, 0x11, 0x00


	//----- nvinfo : EIATTR_KPARAM_INFO
	.align		4
.L_11:
        /*0028*/ 	.byte	0x04, 0x17
        /*002a*/ 	.short	(.L_13 - .L_12)
.L_12:
        /*002c*/ 	.word	0x00000000
        /*0030*/ 	.short	0x0003
        /*0032*/ 	.short	0x0018
        /*0034*/ 	.byte	0x00, 0xf0, 0x11, 0x00


	//----- nvinfo : EIATTR_KPARAM_INFO
	.align		4
.L_13:
        /*0038*/ 	.byte	0x04, 0x17
        /*003a*/ 	.short	(.L_15 - .L_14)
.L_14:
        /*003c*/ 	.word	0x00000000
        /*0040*/ 	.short	0x0002
        /*0042*/ 	.short	0x0010
        /*0044*/ 	.byte	0x00, 0xf5, 0x21, 0x00


	//----- nvinfo : EIATTR_KPARAM_INFO
	.align		4
.L_15:
        /*0048*/ 	.byte	0x04, 0x17
        /*004a*/ 	.short	(.L_17 - .L_16)
.L_16:
        /*004c*/ 	.word	0x00000000
        /*0050*/ 	.short	0x0001
        /*0052*/ 	.short	0x0008
        /*0054*/ 	.byte	0x00, 0xf5, 0x21, 0x00


	//----- nvinfo : EIATTR_KPARAM_INFO
	.align		4
.L_17:
        /*0058*/ 	.byte	0x04, 0x17
        /*005a*/ 	.short	(.L_19 - .L_18)
.L_18:
        /*005c*/ 	.word	0x00000000
        /*0060*/ 	.short	0x0000
        /*0062*/ 	.short	0x0000
        /*0064*/ 	.byte	0x00, 0xf5, 0x21, 0x00


	//----- nvinfo : EIATTR_SPARSE_MMA_MASK
	.align		4
.L_19:
        /*0068*/ 	.byte	0x03, 0x50
        /*006a*/ 	.short	0x0000


	//----- nvinfo : EIATTR_MAXREG_COUNT
	.align		4
        /*006c*/ 	.byte	0x03, 0x1b
        /*006e*/ 	.short	0x00ff


	//----- nvinfo : EIATTR_NUM_BARRIERS
	.align		4
        /*0070*/ 	.byte	0x02, 0x4c
        /*0072*/ 	.byte	0x01
	.zero		1


	//----- nvinfo : EIATTR_MERCURY_ISA_VERSION
	.align		4
        /*0074*/ 	.byte	0x03, 0x5f
        /*0076*/ 	.short	0x0101


	//----- nvinfo : EIATTR_VRC_CTA_INIT_COUNT
	.align		4
        /*0078*/ 	.byte	0x02, 0x4a
	.zero		1
	.zero		1


	//----- nvinfo : EIATTR_EXIT_INSTR_OFFSETS
	.align		4
        /*007c*/ 	.byte	0x04, 0x1c
        /*007e*/ 	.short	(.L_21 - .L_20)


	//   ....[0]....
.L_20:
        /*0080*/ 	.word	0x00000f80


	//   ....[1]....
        /*0084*/ 	.word	0x00000fa0


	//   ....[2]....
        /*0088*/ 	.word	0x00000fe0


	//----- nvinfo : EIATTR_CRS_STACK_SIZE
	.align		4
.L_21:
        /*008c*/ 	.byte	0x04, 0x1e
        /*008e*/ 	.short	(.L_23 - .L_22)
.L_22:
        /*0090*/ 	.word	0x00000000


	//----- nvinfo : EIATTR_CBANK_PARAM_SIZE
	.align		4
.L_23:
        /*0094*/ 	.byte	0x03, 0x19
        /*0096*/ 	.short	0x0024


	//----- nvinfo : EIATTR_PARAM_CBANK
	.align		4
        /*0098*/ 	.byte	0x04, 0x0a
        /*009a*/ 	.short	(.L_25 - .L_24)
	.align		4
.L_24:
        /*009c*/ 	.word	index@(.nv.constant0._Z3atbPKdS0_Pdiii)
        /*00a0*/ 	.short	0x0380
        /*00a2*/ 	.short	0x0024


	//----- nvinfo : EIATTR_SW_WAR
	.align		4
.L_25:
        /*00a4*/ 	.byte	0x04, 0x36
        /*00a6*/ 	.short	(.L_27 - .L_26)
.L_26:
        /*00a8*/ 	.word	0x00000008
.L_27:


//--------------------- .nv.callgraph             --------------------------
	.section	.nv.callgraph,"",@"SHT_CUDA_CALLGRAPH"
	.align	4
	.sectionentsize	8
	.align		4
        /*0000*/ 	.word	0x00000000
	.align		4
        /*0004*/ 	.word	0xffffffff
	.align		4
        /*0008*/ 	.word	0x00000000
	.align		4
        /*000c*/ 	.word	0xfffffffe
	.align		4
        /*0010*/ 	.word	0x00000000
	.align		4
        /*0014*/ 	.word	0xfffffffd
	.align		4
        /*0018*/ 	.word	0x00000000
	.align		4
        /*001c*/ 	.word	0xfffffffc


//--------------------- .text._Z3atbPKdS0_Pdiii   --------------------------
	.section	.text._Z3atbPKdS0_Pdiii,"ax",@progbits
	.align	128
        .global         _Z3atbPKdS0_Pdiii
        .type           _Z3atbPKdS0_Pdiii,@function
        .size           _Z3atbPKdS0_Pdiii,(.L_x_11 - _Z3atbPKdS0_Pdiii)
        .other          _Z3atbPKdS0_Pdiii,@"STO_CUDA_ENTRY STV_DEFAULT"
_Z3atbPKdS0_Pdiii:
.text._Z3atbPKdS0_Pdiii:
[----:B------:R-:W-:Y:S01]  /*0000*/  LDC R1, c[0x0][0x37c] ;  /* 0x0000df00ff017b82 */ /* 0x000fe20000000800 */
[----:B------:R-:W0:Y:S07]  /*0010*/  S2R R0, SR_TID.X ;  /* 0x0000000000007919 */ /* 0x000e2e0000002100 */
[----:B------:R-:W1:Y:S01]  /*0020*/  S2UR UR4, SR_CTAID.X ;  /* 0x00000000000479c3 */ /* 0x000e620000002500 */
[----:B------:R-:W2:Y:S01]  /*0030*/  LDCU UR18, c[0x0][0x364] ;  /* 0x00006c80ff1277ac */ /* 0x000ea20008000800 */
[----:B------:R-:W-:Y:S01]  /*0040*/  CS2R R14, SRZ ;  /* 0x00000000000e7805 */ /* 0x000fe2000001ff00 */
[----:B------:R-:W3:Y:S01]  /*0050*/  S2R R25, SR_TID.Y ;  /* 0x0000000000197919 */ /* 0x000ee20000002200 */
[----:B------:R-:W-:Y:S01]  /*0060*/  CS2R R12, SRZ ;  /* 0x00000000000c7805 */ /* 0x000fe2000001ff00 */
[----:B------:R-:W4:Y:S03]  /*0070*/  LDCU UR9, c[0x0][0x3a0] ;  /* 0x00007400ff0977ac */ /* 0x000f260008000800 */
[----:B------:R-:W2:Y:S01]  /*0080*/  S2UR UR5, SR_CTAID.Y ;  /* 0x00000000000579c3 */ /* 0x000ea20000002600 */
[----:B------:R-:W5:Y:S01]  /*0090*/  LDCU.64 UR12, c[0x0][0x398] ;  /* 0x00007300ff0c77ac */ /* 0x000f620008000a00 */
[----:B------:R-:W0:Y:S06]  /*00a0*/  LDCU.64 UR14, c[0x0][0x358] ;  /* 0x00006b00ff0e77ac */ /* 0x000e2c0008000a00 */
[----:B------:R-:W0:Y:S01]  /*00b0*/  LDC R3, c[0x0][0x360] ;  /* 0x0000d800ff037b82 */ /* 0x000e220000000800 */
[----:B----4-:R-:W-:-:S02]  /*00c0*/  UISETP.GE.AND UP0, UPT, UR9, 0x1, UPT ;  /* 0x000000010900788c */ /* 0x010fc4000bf06270 */
[----:B-1----:R-:W-:Y:S01]  /*00d0*/  USHF.L.U32 UR4, UR4, 0x1, URZ ;  /* 0x0000000104047899 */ /* 0x002fe200080006ff */
[----:B-----5:R-:W-:Y:S01]  /*00e0*/  IMAD.U32 R5, RZ, RZ, UR13 ;  /* 0x0000000dff057e24 */ /* 0x020fe2000f8e00ff */
[----:B------:R-:W-:Y:S02]  /*00f0*/  UIMAD UR16, UR13, UR12, URZ ;  /* 0x0000000c0d1072a4 */ /* 0x000fe4000f8e02ff */
[----:B--2---:R-:W-:Y:S02]  /*0100*/  UIMAD UR5, UR5, UR18, URZ ;  /* 0x00000012050572a4 */ /* 0x004fe4000f8e02ff */
[----:B0-----:R-:W-:-:S04]  /*0110*/  IMAD R2, R3, UR4, R0 ;  /* 0x0000000403027c24 */ /* 0x001fc8000f8e0200 */
[----:B------:R-:W-:-:S04]  /*0120*/  IMAD R5, R5, UR5, R2 ;  /* 0x0000000505057c24 */ /* 0x000fc8000f8e0202 */
[----:B---3--:R-:W-:Y:S01]  /*0130*/  IMAD R5, R25, UR13, R5 ;  /* 0x0000000d19057c24 */ /* 0x008fe2000f8e0205 */
[----:B------:R-:W-:Y:S06]  /*0140*/  BRA.U !UP0, `(.L_x_0) ;  /* 0x0000000d08707547 */ /* 0x000fec000b800000 */
[----:B------:R-:W0:Y:S01]  /*0150*/  S2UR UR7, SR_CgaCtaId ;  /* 0x00000000000779c3 */ /* 0x000e220000008800 */
[----:B------:R-:W-:Y:S01]  /*0160*/  UMOV UR6, 0x400 ;  /* 0x0000040000067882 */ /* 0x000fe20000000000 */
[----:B------:R-:W-:Y:S01]  /*0170*/  IMAD.U32 R3, RZ, RZ, UR4 ;  /* 0x00000004ff037e24 */ /* 0x000fe2000f8e00ff */
[----:B------:R-:W-:Y:S01]  /*0180*/  UIADD3 UR4, UPT, UPT, UR6, 0x2000, URZ ;  /* 0x0000200006047890 */ /* 0x000fe2000fffe0ff */
[----:B------:R-:W-:Y:S01]  /*0190*/  VIADD R7, R25, UR5 ;  /* 0x0000000519077c36 */ /* 0x000fe20008000000 */
[----:B------:R-:W-:Y:S01]  /*01a0*/  PRMT R20, RZ, 0x7610, R20 ;  /* 0x00007610ff147816 */ /* 0x000fe20000000014 */
[----:B------:R-:W-:Y:S01]  /*01b0*/  IMAD R6, R3, UR18, R0 ;  /* 0x0000001203067c24 */ /* 0x000fe2000f8e0200 */
[----:B------:R-:W-:Y:S01]  /*01c0*/  PRMT R21, RZ, 0x7610, R21 ;  /* 0x00007610ff157816 */ /* 0x000fe20000000015 */
[----:B------:R-:W-:Y:S01]  /*01d0*/  IMAD R8, R0, UR12, R7 ;  /* 0x0000000c00087c24 */ /* 0x000fe2000f8e0207 */
[----:B------:R-:W-:Y:S01]  /*01e0*/  CS2R R12, SRZ ;  /* 0x00000000000c7805 */ /* 0x000fe2000001ff00 */
[----:B------:R-:W-:Y:S01]  /*01f0*/  IMAD R9, R25, UR13, R6 ;  /* 0x0000000d19097c24 */ /* 0x000fe2000f8e0206 */
[----:B------:R-:W-:Y:S01]  /*0200*/  CS2R R14, SRZ ;  /* 0x00000000000e7805 */ /* 0x000fe2000001ff00 */
[----:B------:R-:W-:-:S02]  /*0210*/  UIMAD UR17, UR12, UR9, URZ ;  /* 0x000000090c1172a4 */ /* 0x000fc4000f8e02ff */
[----:B------:R-:W-:Y:S01]  /*0220*/  UIMAD UR9, UR13, UR9, URZ ;  /* 0x000000090d0972a4 */ /* 0x000fe2000f8e02ff */
[----:B------:R-:W-:Y:S01]  /*0230*/  UMOV UR5, URZ ;  /* 0x000000ff00057c82 */ /* 0x000fe20008000000 */
[----:B0-----:R-:W-:Y:S02]  /*0240*/  ULEA UR6, UR7, UR6, 0x18 ;  /* 0x0000000607067291 */ /* 0x001fe4000f8ec0ff */
[----:B------:R-:W-:-:S04]  /*0250*/  ULEA UR4, UR7, UR4, 0x18 ;  /* 0x0000000407047291 */ /* 0x000fc8000f8ec0ff */
[C---:B------:R-:W-:Y:S02]  /*0260*/  LEA R23, R25.reuse, UR6, 0x3 ;  /* 0x0000000619177c11 */ /* 0x040fe4000f8e18ff */
[----:B------:R-:W-:Y:S02]  /*0270*/  LEA R25, R25, UR4, 0x9 ;  /* 0x0000000419197c11 */ /* 0x000fe4000f8e48ff */
[C---:B------:R-:W-:Y:S01]  /*0280*/  LEA R4, R0.reuse, UR4, 0x3 ;  /* 0x0000000400047c11 */ /* 0x040fe2000f8e18ff */
[----:B------:R-:W-:Y:S01]  /*0290*/  VIADD R24, R23, 0x400 ;  /* 0x0000040017187836 */ /* 0x000fe20000000000 */
[C---:B------:R-:W-:Y:S01]  /*02a0*/  LEA R22, R0.reuse, R23, 0x8 ;  /* 0x0000001700167211 */ /* 0x040fe200078e40ff */
[----:B------:R-:W-:Y:S01]  /*02b0*/  IMAD R25, R0, 0x8, R25 ;  /* 0x0000000800197824 */ /* 0x000fe200078e0219 */
[----:B------:R-:W-:Y:S01]  /*02c0*/  UMOV UR4, URZ ;  /* 0x000000ff00047c82 */ /* 0x000fe20008000000 */
[----:B------:R-:W-:-:S07]  /*02d0*/  VIADD R4, R4, 0x800 ;  /* 0x0000080004047836 */ /* 0x000fce0000000000 */
.L_x_9:
[----:B0-----:R-:W0:Y:S01]  /*02e0*/  LDCU UR19, c[0x0][0x398] ;  /* 0x00007300ff1377ac */ /* 0x001e220008000800 */
[----:B------:R-:W-:Y:S02]  /*02f0*/  ISETP.GE.AND P1, PT, R8, UR17, PT ;  /* 0x0000001108007c0c */ /* 0x000fe4000bf26270 */
[----:B------:R-:W-:Y:S02]  /*0300*/  CS2R R18, SRZ ;  /* 0x0000000000127805 */ /* 0x000fe4000001ff00 */
[----:B------:R-:W-:Y:S01]  /*0310*/  ISETP.GE.AND P0, PT, R9, UR9, PT ;  /* 0x0000000909007c0c */ /* 0x000fe2000bf06270 */
[----:B------:R-:W1:Y:S01]  /*0320*/  LDCU UR13, c[0x0][0x39c] ;  /* 0x00007380ff0d77ac */ /* 0x000e620008000800 */
[----:B------:R-:W-:Y:S02]  /*0330*/  IADD3 R3, PT, PT, R6, 0x20, RZ ;  /* 0x0000002006037810 */ /* 0x000fe40007ffe0ff */
[----:B0-----:R-:W-:Y:S02]  /*0340*/  ISETP.GE.OR P1, PT, R7, UR19, P1 ;  /* 0x0000001307007c0c */ /* 0x001fe40008f26670 */
[----:B-1----:R-:W-:-:S11]  /*0350*/  ISETP.GE.OR P2, PT, R3, UR13, P0 ;  /* 0x0000000d03007c0c */ /* 0x002fd60008746670 */
[----:B------:R-:W0:Y:S08]  /*0360*/  @!P1 LDC.64 R16, c[0x0][0x380] ;  /* 0x0000e000ff109b82 */ /* 0x000e300000000a00 */
[----:B------:R-:W1:Y:S01]  /*0370*/  @!P2 LDC.64 R10, c[0x0][0x388] ;  /* 0x0000e200ff0aab82 */ /* 0x000e620000000a00 */
[----:B0-----:R-:W-:-:S05]  /*0380*/  @!P1 IMAD.WIDE R16, R8, 0x8, R16 ;  /* 0x0000000808109825 */ /* 0x001fca00078e0210 */
[----:B--2---:R0:W2:Y:S01]  /*0390*/  @!P1 LDG.E.64 R18, desc[UR14][R16.64] ;  /* 0x0000000e10129981 */ /* 0x0040a2000c1e1b00 */
[----:B-1----:R-:W-:-:S05]  /*03a0*/  @!P2 IMAD.WIDE R10, R9, 0x8, R10 ;  /* 0x00000008090aa825 */ /* 0x002fca00078e020a */
[----:B------:R-:W3:Y:S04]  /*03b0*/  @!P2 LDG.E.64 R26, desc[UR14][R10.64] ;  /* 0x0000000e0a1aa981 */ /* 0x000ee8000c1e1b00 */
[----:B------:R-:W4:Y:S01]  /*03c0*/  @!P2 LDG.E.64 R28, desc[UR14][R10.64+0x100] ;  /* 0x0001000e0a1ca981 */ /* 0x000f22000c1e1b00 */
[----:B------:R-:W-:Y:S02]  /*03d0*/  IMAD.U32 R3, RZ, RZ, UR5 ;  /* 0x00000005ff037e24 */ /* 0x000fe4000f8e00ff */
[----:B0-----:R-:W-:-:S05]  /*03e0*/  IMAD.MOV.U32 R16, RZ, RZ, 0x1f ;  /* 0x0000001fff107424 */ /* 0x001fca00078e00ff */
[----:B------:R-:W-:-:S04]  /*03f0*/  VIADDMNMX R3, R3, R16, UR5, !PT ;  /* 0x0000000503037e46 */ /* 0x000fc8000f800110 */
[----:B------:R-:W-:Y:S01]  /*0400*/  R2UR UR10, R3 ;  /* 0x00000000030a72ca */ /* 0x000fe200000e0000 */
[----:B------:R-:W-:Y:S01]  /*0410*/  UIADD3 UR6, UPT, UPT, -UR18, URZ, URZ ;  /* 0x000000ff12067290 */ /* 0x000fe2000fffe1ff */
[----:B------:R-:W-:Y:S11]  /*0420*/  BSSY.RECONVERGENT B0, `(.L_x_1) ;  /* 0x0000011000007945 */ /* 0x000ff60003800200 */
[----:B------:R-:W-:-:S04]  /*0430*/  UIMAD UR6, UR4, UR6, UR10 ;  /* 0x00000006040672a4 */ /* 0x000fc8000f8e020a */
[----:B------:R-:W-:Y:S01]  /*0440*/  UIADD3 UR7, UPT, UPT, UR6, 0x1, URZ ;  /* 0x0000000106077890 */ /* 0x000fe2000fffe0ff */
[----:B--2---:R0:W-:Y:S04]  /*0450*/  STS.64 [R22], R18 ;  /* 0x0000001216007388 */ /* 0x0041e80000000a00 */
[----:B---3--:R0:W-:Y:S04]  /*0460*/  @!P2 STS.64 [R25], R26 ;  /* 0x0000001a1900a388 */ /* 0x0081e80000000a00 */
[----:B----4-:R0:W-:Y:S01]  /*0470*/  @!P2 STS.64 [R25+0x100], R28 ;  /* 0x0001001c1900a388 */ /* 0x0101e20000000a00 */
[----:B------:R-:W-:Y:S05]  /*0480*/  @!P2 BRA `(.L_x_2) ;  /* 0x000000000028a947 */ /* 0x000fea0003800000 */
[----:B------:R-:W-:-:S13]  /*0490*/  ISETP.GE.OR P0, PT, R6, UR13, P0 ;  /* 0x0000000d06007c0c */ /* 0x000fda0008706670 */
[----:B------:R-:W-:Y:S05]  /*04a0*/  @P0 BRA `(.L_x_3) ;  /* 0x0000000000180947 */ /* 0x000fea0003800000 */
[----:B------:R-:W1:Y:S02]  /*04b0*/  LDC.64 R10, c[0x0][0x388] ;  /* 0x0000e200ff0a7b82 */ /* 0x000e640000000a00 */
[----:B-1----:R-:W-:-:S06]  /*04c0*/  IMAD.WIDE R10, R9, 0x8, R10 ;  /* 0x00000008090a7825 */ /* 0x002fcc00078e020a */
[----:B------:R-:W2:Y:S04]  /*04d0*/  LDG.E.64 R10, desc[UR14][R10.64] ;  /* 0x0000000e0a0a7981 */ /* 0x000ea8000c1e1b00 */
[----:B------:R1:W-:Y:S04]  /*04e0*/  STS.64 [R25+0x100], RZ ;  /* 0x000100ff19007388 */ /* 0x0003e80000000a00 */
[----:B--2---:R1:W-:Y:S01]  /*04f0*/  STS.64 [R25], R10 ;  /* 0x0000000a19007388 */ /* 0x0043e20000000a00 */
[----:B------:R-:W-:Y:S05]  /*0500*/  BRA `(.L_x_2) ;  /* 0x0000000000087947 */ /* 0x000fea0003800000 */
.L_x_3:
[----:B------:R2:W-:Y:S04]  /*0510*/  STS.64 [R25], RZ ;  /* 0x000000ff19007388 */ /* 0x0005e80000000a00 */
[----:B------:R2:W-:Y:S02]  /*0520*/  STS.64 [R25+0x100], RZ ;  /* 0x000100ff19007388 */ /* 0x0005e40000000a00 */
.L_x_2:
[----:B------:R-:W-:Y:S05]  /*0530*/  BSYNC.RECONVERGENT B0 ;  /* 0x0000000000007941 */ /* 0x000fea0003800200 */
.L_x_1:
[----:B------:R-:W-:Y:S01]  /*0540*/  BAR.SYNC.DEFER_BLOCKING 0x0 ;  /* 0x0000000000007b1d */ /* 0x000fe20000010000 */
[----:B------:R-:W-:Y:S02]  /*0550*/  UISETP.GE.U32.AND UP1, UPT, UR6, 0x7, UPT ;  /* 0x000000070600788c */ /* 0x000fe4000bf26070 */
[----:B------:R-:W-:-:S03]  /*0560*/  ULOP3.LUT UP0, URZ, UR7, 0x7, URZ, 0xc0, !UPT ;  /* 0x0000000707ff7892 */ /* 0x000fc6000f80c0ff */
[----:B------:R-:W-:-:S04]  /*0570*/  UMOV UR6, UR5 ;  /* 0x0000000500067c82 */ /* 0x000fc80008000000 */
[----:B------:R-:W-:Y:S05]  /*0580*/  BRA.U !UP1, `(.L_x_4) ;  /* 0x0000000109cc7547 */ /* 0x000fea000b800000 */
[----:B------:R-:W-:Y:S01]  /*0590*/  ULOP3.LUT UR6, UR7, 0xfffffff8, URZ, 0xc0, !UPT ;  /* 0xfffffff807067892 */ /* 0x000fe2000f8ec0ff */
[----:B------:R-:W-:Y:S01]  /*05a0*/  IMAD.MOV.U32 R3, RZ, RZ, R24 ;  /* 0x000000ffff037224 */ /* 0x000fe200078e0018 */
[----:B0-----:R-:W-:Y:S02]  /*05b0*/  MOV R18, R4 ;  /* 0x0000000400127202 */ /* 0x001fe40000000f00 */
[----:B------:R-:W-:-:S03]  /*05c0*/  UIADD3 UR7, UPT, UPT, -UR6, URZ, URZ ;  /* 0x000000ff06077290 */ /* 0x000fc6000fffe1ff */
[----:B------:R-:W-:-:S09]  /*05d0*/  UMOV UR6, UR5 ;  /* 0x0000000500067c82 */ /* 0x000fd20008000000 */
.L_x_5:
[----:B-1----:R-:W-:Y:S01]  /*05e0*/  LDS.64 R10, [R3+-0x400] ;  /* 0xfffc0000030a7984 */ /* 0x002fe20000000a00 */
[----:B------:R-:W-:Y:S02]  /*05f0*/  UIADD3 UR7, UPT, UPT, UR7, 0x8, URZ ;  /* 0x0000000807077890 */ /* 0x000fe4000fffe0ff */
[----:B------:R-:W-:Y:S01]  /*0600*/  UIADD3 UR6, UPT, UPT, UR6, 0x8, URZ ;  /* 0x0000000806067890 */ /* 0x000fe2000fffe0ff */
[----:B------:R-:W0:Y:S01]  /*0610*/  LDS.64 R26, [R18+-0x800] ;  /* 0xfff80000121a7984 */ /* 0x000e220000000a00 */
[----:B------:R-:W-:-:S03]  /*0620*/  UISETP.NE.AND UP1, UPT, UR7, URZ, UPT ;  /* 0x000000ff0700728c */ /* 0x000fc6000bf25270 */
[----:B------:R-:W1:Y:S01]  /*0630*/  LDS.64 R16, [R18+-0x700] ;  /* 0xfff9000012107984 */ /* 0x000e620000000a00 */
[----:B0-----:R-:W-:-:S03]  /*0640*/  DFMA R14, R10, R26, R14 ;  /* 0x0000001a0a0e722b */ /* 0x001fc6000000000e */
[----:B------:R-:W-:Y:S01]  /*0650*/  LDS.64 R26, [R18+-0x600] ;  /* 0xfffa0000121a7984 */ /* 0x000fe20000000a00 */
[----:B-1----:R-:W-:-:S03]  /*0660*/  DFMA R16, R10, R16, R12 ;  /* 0x000000100a10722b */ /* 0x002fc6000000000c */
[----:B------:R-:W0:Y:S04]  /*0670*/  LDS.64 R10, [R3+-0x300] ;  /* 0xfffd0000030a7984 */ /* 0x000e280000000a00 */
        /* <DEDUP_REMOVED lines=12> */
[----:B------:R-:W-:Y:S01]  /*0740*/  LDS.64 R26, [R18] ;  /* 0x00000000121a7984 */ /* 0x000fe20000000a00 */
[----:B-1----:R-:W-:-:S03]  /*0750*/  DFMA R12, R10, R12, R16 ;  /* 0x0000000c0a0c722b */ /* 0x002fc60000000010 */
[----:B------:R-:W0:Y:S04]  /*0760*/  LDS.64 R10, [R3] ;  /* 0x00000000030a7984 */ /* 0x000e280000000a00 */
[----:B------:R-:W1:Y:S01]  /*0770*/  LDS.64 R16, [R18+0x100] ;  /* 0x0001000012107984 */ /* 0x000e620000000a00 */
[----:B0-----:R-:W-:-:S03]  /*0780*/  DFMA R26, R10, R26, R14 ;  /* 0x0000001a0a1a722b */ /* 0x001fc6000000000e */
[----:B------:R-:W-:Y:S01]  /*0790*/  LDS.64 R14, [R18+0x200] ;  /* 0x00020000120e7984 */ /* 0x000fe20000000a00 */
[----:B-1----:R-:W-:-:S03]  /*07a0*/  DFMA R16, R10, R16, R12 ;  /* 0x000000100a10722b */ /* 0x002fc6000000000c */
[----:B------:R-:W0:Y:S04]  /*07b0*/  LDS.64 R10, [R3+0x100] ;  /* 0x00010000030a7984 */ /* 0x000e280000000a00 */
        /* <DEDUP_REMOVED lines=9> */
[----:B------:R0:W1:Y:S04]  /*0850*/  LDS.64 R10, [R3+0x300] ;  /* 0x00030000030a7984 */ /* 0x0000680000000a00 */
[----:B------:R3:W4:Y:S01]  /*0860*/  LDS.64 R12, [R18+0x700] ;  /* 0x00070000120c7984 */ /* 0x0007220000000a00 */
[----:B0-----:R-:W-:Y:S02]  /*0870*/  VIADD R3, R3, 0x800 ;  /* 0x0000080003037836 */ /* 0x001fe40000000000 */
[----:B---3--:R-:W-:Y:S01]  /*0880*/  VIADD R18, R18, 0x1000 ;  /* 0x0000100012127836 */ /* 0x008fe20000000000 */
[C---:B-1----:R-:W-:Y:S02]  /*0890*/  DFMA R14, R10.reuse, R14, R26 ;  /* 0x0000000e0a0e722b */ /* 0x042fe4000000001a */
[----:B----4-:R-:W-:Y:S01]  /*08a0*/  DFMA R12, R10, R12, R16 ;  /* 0x0000000c0a0c722b */ /* 0x010fe20000000010 */
[----:B------:R-:W-:Y:S10]  /*08b0*/  BRA.U UP1, `(.L_x_5) ;  /* 0xfffffffd01487547 */ /* 0x000ff4000b83ffff */
.L_x_4:
[----:B------:R-:W-:Y:S05]  /*08c0*/  BRA.U !UP0, `(.L_x_6) ;  /* 0x0000000508607547 */ /* 0x000fea000b800000 */
[----:B------:R-:W-:Y:S01]  /*08d0*/  PRMT R3, R21, 0x9910, RZ ;  /* 0x0000991015037816 */ /* 0x000fe200000000ff */
[----:B------:R-:W-:-:S03]  /*08e0*/  UPRMT UR8, UR18, 0x9910, URZ ;  /* 0x0000991012087896 */ /* 0x000fc600080000ff */
[----:B------:R-:W-:-:S13]  /*08f0*/  R2UR UR7, R3 ;  /* 0x00000000030772ca */ /* 0x000fda00000e0000 */
[----:B------:R-:W-:-:S04]  /*0900*/  UIMAD UR7, UR8, UR7, URZ ;  /* 0x00000007080772a4 */ /* 0x000fc8000f8e02ff */
[----:B------:R-:W-:-:S04]  /*0910*/  UIADD3 UR7, UPT, UPT, URZ, -UR7, URZ ;  /* 0x80000007ff077290 */ /* 0x000fc8000fffe0ff */
[----:B------:R-:W-:-:S04]  /*0920*/  UPRMT UR7, UR7, 0x7710, URZ ;  /* 0x0000771007077896 */ /* 0x000fc800080000ff */
[----:B------:R-:W-:-:S04]  /*0930*/  UIADD3 UR7, UPT, UPT, UR10, 0x1, UR7 ;  /* 0x000000010a077890 */ /* 0x000fc8000fffe007 */
[----:B------:R-:W-:-:S04]  /*0940*/  ULOP3.LUT UR7, UR7, 0x7, URZ, 0xc0, !UPT ;  /* 0x0000000707077892 */ /* 0x000fc8000f8ec0ff */
[----:B------:R-:W-:Y:S02]  /*0950*/  UIADD3 UR11, UPT, UPT, UR7, -0x1, URZ ;  /* 0xffffffff070b7890 */ /* 0x000fe4000fffe0ff */
[----:B------:R-:W-:Y:S02]  /*0960*/  ULOP3.LUT UP1, URZ, UR7, 0x3, URZ, 0xc0, !UPT ;  /* 0x0000000307ff7892 */ /* 0x000fe4000f82c0ff */
[----:B------:R-:W-:-:S09]  /*0970*/  UISETP.GE.U32.AND UP0, UPT, UR11, 0x3, UPT ;  /* 0x000000030b00788c */ /* 0x000fd2000bf06070 */
[----:B------:R-:W-:Y:S05]  /*0980*/  BRA.U !UP0, `(.L_x_7) ;  /* 0x0000000108787547 */ /* 0x000fea000b800000 */
[----:B------:R-:W3:Y:S01]  /*0990*/  S2UR UR11, SR_CgaCtaId ;  /* 0x00000000000b79c3 */ /* 0x000ee20000008800 */
[----:B------:R-:W-:Y:S01]  /*09a0*/  UMOV UR7, 0x400 ;  /* 0x0000040000077882 */ /* 0x000fe20000000000 */
[----:B------:R-:W-:Y:S02]  /*09b0*/  UIADD3 UR12, UPT, UPT, UR6, -UR5, URZ ;  /* 0x80000005060c7290 */ /* 0x000fe4000fffe0ff */
[----:B------:R-:W-:Y:S02]  /*09c0*/  UIADD3 UR7, UPT, UPT, UR7, 0x2000, URZ ;  /* 0x0000200007077890 */ /* 0x000fe4000fffe0ff */
[----:B------:R-:W-:Y:S02]  /*09d0*/  UIADD3 UR6, UPT, UPT, UR6, 0x4, URZ ;  /* 0x0000000406067890 */ /* 0x000fe4000fffe0ff */
[----:B-1----:R-:W-:-:S05]  /*09e0*/  MOV R10, UR12 ;  /* 0x0000000c000a7c02 */ /* 0x002fca0008000f00 */
[----:B------:R-:W-:-:S05]  /*09f0*/  IMAD R3, R10, 0x100, R23 ;  /* 0x000001000a037824 */ /* 0x000fca00078e0217 */
[----:B------:R-:W-:Y:S01]  /*0a00*/  LDS.64 R10, [R3] ;  /* 0x00000000030a7984 */ /* 0x000fe20000000a00 */
[----:B---3--:R-:W-:-:S04]  /*0a10*/  ULEA UR7, UR11, UR7, 0x18 ;  /* 0x000000070b077291 */ /* 0x008fc8000f8ec0ff */
[----:B------:R-:W-:-:S06]  /*0a20*/  ULEA UR7, UR12, UR7, 0x9 ;  /* 0x000000070c077291 */ /* 0x000fcc000f8e48ff */
[----:B0-----:R-:W-:-:S05]  /*0a30*/  LEA R26, R0, UR7, 0x3 ;  /* 0x00000007001a7c11 */ /* 0x001fca000f8e18ff */
        /* <DEDUP_REMOVED lines=17> */
[C---:B0-----:R-:W-:Y:S02]  /*0b50*/  DFMA R12, R16.reuse, R18, R12 ;  /* 0x00000012100c722b */ /* 0x041fe4000000000c */
[----:B-1----:R-:W-:-:S11]  /*0b60*/  DFMA R14, R16, R14, R10 ;  /* 0x0000000e100e722b */ /* 0x002fd6000000000a */
.L_x_7:
[----:B------:R-:W-:Y:S05]  /*0b70*/  BRA.U !UP1, `(.L_x_6) ;  /* 0x0000000109b47547 */ /* 0x000fea000b800000 */
[----:B------:R-:W-:-:S04]  /*0b80*/  PRMT R3, R20, 0x9910, RZ ;  /* 0x0000991014037816 */ /* 0x000fc800000000ff */
[----:B------:R-:W-:-:S13]  /*0b90*/  R2UR UR7, R3 ;  /* 0x00000000030772ca */ /* 0x000fda00000e0000 */
[----:B------:R-:W-:-:S04]  /*0ba0*/  UIMAD UR7, UR8, UR7, URZ ;  /* 0x00000007080772a4 */ /* 0x000fc8000f8e02ff */
[----:B------:R-:W-:-:S04]  /*0bb0*/  UIADD3 UR7, UPT, UPT, URZ, -UR7, URZ ;  /* 0x80000007ff077290 */ /* 0x000fc8000fffe0ff */
[----:B------:R-:W-:-:S04]  /*0bc0*/  UPRMT UR7, UR7, 0x7710, URZ ;  /* 0x0000771007077896 */ /* 0x000fc800080000ff */
[----:B------:R-:W-:-:S04]  /*0bd0*/  UIADD3 UR7, UPT, UPT, UR10, UR7, URZ ;  /* 0x000000070a077290 */ /* 0x000fc8000fffe0ff */
[----:B------:R-:W-:Y:S02]  /*0be0*/  ULOP3.LUT UP0, URZ, UR7, 0x3, URZ, 0xc0, !UPT ;  /* 0x0000000307ff7892 */ /* 0x000fe4000f80c0ff */
[----:B------:R-:W-:-:S04]  /*0bf0*/  ULOP3.LUT UR8, UR7, 0x1, URZ, 0xc0, !UPT ;  /* 0x0000000107087892 */ /* 0x000fc8000f8ec0ff */
[----:B------:R-:W-:-:S03]  /*0c00*/  UISETP.NE.U32.AND UP1, UPT, UR8, 0x1, UPT ;  /* 0x000000010800788c */ /* 0x000fc6000bf25070 */
[----:B------:R-:W-:Y:S08]  /*0c10*/  BRA.U !UP0, `(.L_x_8) ;  /* 0x0000000108507547 */ /* 0x000ff0000b800000 */
[----:B------:R-:W3:Y:S01]  /*0c20*/  S2UR UR8, SR_CgaCtaId ;  /* 0x00000000000879c3 */ /* 0x000ee20000008800 */
[----:B------:R-:W-:Y:S01]  /*0c30*/  UMOV UR7, 0x400 ;  /* 0x0000040000077882 */ /* 0x000fe20000000000 */
[----:B------:R-:W-:Y:S02]  /*0c40*/  UIADD3 UR10, UPT, UPT, UR6, -UR5, URZ ;  /* 0x80000005060a7290 */ /* 0x000fe4000fffe0ff */
[----:B------:R-:W-:Y:S02]  /*0c50*/  UIADD3 UR7, UPT, UPT, UR7, 0x2000, URZ ;  /* 0x0000200007077890 */ /* 0x000fe4000fffe0ff */
[----:B------:R-:W-:Y:S02]  /*0c60*/  UIADD3 UR6, UPT, UPT, UR6, 0x2, URZ ;  /* 0x0000000206067890 */ /* 0x000fe4000fffe0ff */
[----:B0-----:R-:W-:-:S05]  /*0c70*/  IMAD.U32 R26, RZ, RZ, UR10 ;  /* 0x0000000aff1a7e24 */ /* 0x001fca000f8e00ff */
[----:B------:R-:W-:-:S05]  /*0c80*/  LEA R26, R26, R23, 0x8 ;  /* 0x000000171a1a7211 */ /* 0x000fca00078e40ff */
[----:B------:R-:W-:Y:S01]  /*0c90*/  LDS.64 R18, [R26] ;  /* 0x000000001a127984 */ /* 0x000fe20000000a00 */
[----:B---3--:R-:W-:-:S04]  /*0ca0*/  ULEA UR7, UR8, UR7, 0x18 ;  /* 0x0000000708077291 */ /* 0x008fc8000f8ec0ff */
[----:B------:R-:W-:-:S06]  /*0cb0*/  ULEA UR7, UR10, UR7, 0x9 ;  /* 0x000000070a077291 */ /* 0x000fcc000f8e48ff */
[----:B------:R-:W-:-:S05]  /*0cc0*/  LEA R3, R0, UR7, 0x3 ;  /* 0x0000000700037c11 */ /* 0x000fca000f8e18ff */
[----:B------:R-:W0:Y:S04]  /*0cd0*/  LDS.64 R16, [R3] ;  /* 0x0000000003107984 */ /* 0x000e280000000a00 */
[----:B-1----:R-:W1:Y:S01]  /*0ce0*/  LDS.64 R10, [R3+0x100] ;  /* 0x00010000030a7984 */ /* 0x002e620000000a00 */
[----:B0-----:R-:W-:-:S03]  /*0cf0*/  DFMA R14, R18, R16, R14 ;  /* 0x00000010120e722b */ /* 0x001fc6000000000e */
[----:B------:R-:W-:Y:S01]  /*0d00*/  LDS.64 R16, [R3+0x300] ;  /* 0x0003000003107984 */ /* 0x000fe20000000a00 */
[----:B-1----:R-:W-:-:S03]  /*0d10*/  DFMA R10, R18, R10, R12 ;  /* 0x0000000a120a722b */ /* 0x002fc6000000000c */
[----:B------:R-:W-:Y:S04]  /*0d20*/  LDS.64 R12, [R26+0x100] ;  /* 0x000100001a0c7984 */ /* 0x000fe80000000a00 */
[----:B------:R-:W0:Y:S02]  /*0d30*/  LDS.64 R18, [R3+0x200] ;  /* 0x0002000003127984 */ /* 0x000e240000000a00 */
[C---:B0-----:R-:W-:Y:S02]  /*0d40*/  DFMA R14, R12.reuse, R18, R14 ;  /* 0x000000120c0e722b */ /* 0x041fe4000000000e */
[----:B------:R-:W-:-:S11]  /*0d50*/  DFMA R12, R12, R16, R10 ;  /* 0x000000100c0c722b */ /* 0x000fd6000000000a */
.L_x_8:
[----:B------:R-:W-:Y:S05]  /*0d60*/  BRA.U !UP1, `(.L_x_6) ;  /* 0x0000000109387547 */ /* 0x000fea000b800000 */
[----:B------:R-:W3:Y:S01]  /*0d70*/  S2UR UR8, SR_CgaCtaId ;  /* 0x00000000000879c3 */ /* 0x000ee20000008800 */
[----:B------:R-:W-:Y:S01]  /*0d80*/  UMOV UR7, 0x400 ;  /* 0x0000040000077882 */ /* 0x000fe20000000000 */
[----:B------:R-:W-:Y:S02]  /*0d90*/  UIADD3 UR10, UPT, UPT, UR6, -UR5, URZ ;  /* 0x80000005060a7290 */ /* 0x000fe4000fffe0ff */
[----:B------:R-:W-:-:S04]  /*0da0*/  UIADD3 UR7, UPT, UPT, UR7, 0x2000, URZ ;  /* 0x0000200007077890 */ /* 0x000fc8000fffe0ff */
[----:B0-----:R-:W-:-:S04]  /*0db0*/  IMAD.U32 R18, RZ, RZ, UR10 ;  /* 0x0000000aff127e24 */ /* 0x001fc8000f8e00ff */
[----:B------:R-:W-:-:S06]  /*0dc0*/  IMAD R18, R18, 0x100, R23 ;  /* 0x0000010012127824 */ /* 0x000fcc00078e0217 */
[----:B------:R-:W-:Y:S01]  /*0dd0*/  LDS.64 R18, [R18] ;  /* 0x0000000012127984 */ /* 0x000fe20000000a00 */
[----:B---3--:R-:W-:-:S04]  /*0de0*/  ULEA UR6, UR8, UR7, 0x18 ;  /* 0x0000000708067291 */ /* 0x008fc8000f8ec0ff */
[----:B------:R-:W-:-:S06]  /*0df0*/  ULEA UR6, UR10, UR6, 0x9 ;  /* 0x000000060a067291 */ /* 0x000fcc000f8e48ff */
[----:B------:R-:W-:-:S05]  /*0e00*/  LEA R3, R0, UR6, 0x3 ;  /* 0x0000000600037c11 */ /* 0x000fca000f8e18ff */
[----:B------:R-:W0:Y:S04]  /*0e10*/  LDS.64 R16, [R3] ;  /* 0x0000000003107984 */ /* 0x000e280000000a00 */
[----:B-1----:R-:W1:Y:S01]  /*0e20*/  LDS.64 R10, [R3+0x100] ;  /* 0x00010000030a7984 */ /* 0x002e620000000a00 */
[C---:B0-----:R-:W-:Y:S02]  /*0e30*/  DFMA R14, R18.reuse, R16, R14 ;  /* 0x00000010120e722b */ /* 0x041fe4000000000e */
[----:B-1----:R-:W-:-:S11]  /*0e40*/  DFMA R12, R18, R10, R12 ;  /* 0x0000000a120c722b */ /* 0x002fd6000000000c */
.L_x_6:
[----:B------:R-:W3:Y:S01]  /*0e50*/  LDCU UR6, c[0x0][0x3a0] ;  /* 0x00007400ff0677ac */ /* 0x000ee20008000800 */
[----:B------:R-:W-:Y:S01]  /*0e60*/  MOV R3, UR19 ;  /* 0x0000001300037c02 */ /* 0x000fe20008000f00 */
[----:B-1----:R-:W-:Y:S01]  /*0e70*/  IMAD.U32 R10, RZ, RZ, UR13 ;  /* 0x0000000dff0a7e24 */ /* 0x002fe2000f8e00ff */
[----:B------:R-:W-:Y:S01]  /*0e80*/  IADD3 R20, PT, PT, R20, 0x1, RZ ;  /* 0x0000000114147810 */ /* 0x000fe20007ffe0ff */
[----:B------:R-:W-:Y:S01]  /*0e90*/  UIADD3 UR5, UPT, UPT, UR18, UR5, URZ ;  /* 0x0000000512057290 */ /* 0x000fe2000fffe0ff */
[----:B------:R-:W-:Y:S01]  /*0ea0*/  VIADD R21, R21, 0x1 ;  /* 0x0000000115157836 */ /* 0x000fe20000000000 */
[----:B------:R-:W-:Y:S01]  /*0eb0*/  UIADD3 UR4, UPT, UPT, UR4, 0x1, URZ ;  /* 0x0000000104047890 */ /* 0x000fe2000fffe0ff */
[----:B------:R-:W-:Y:S02]  /*0ec0*/  IMAD R8, R3, UR18, R8 ;  /* 0x0000001203087c24 */ /* 0x000fe4000f8e0208 */
[----:B------:R-:W-:Y:S01]  /*0ed0*/  IMAD R9, R10, UR18, R9 ;  /* 0x000000120a097c24 */ /* 0x000fe2000f8e0209 */
[----:B---3--:R-:W-:Y:S01]  /*0ee0*/  UISETP.GE.AND UP0, UPT, UR5, UR6, UPT ;  /* 0x000000060500728c */ /* 0x008fe2000bf06270 */
[----:B------:R-:W-:Y:S08]  /*0ef0*/  BAR.SYNC.DEFER_BLOCKING 0x0 ;  /* 0x0000000000007b1d */ /* 0x000ff00000010000 */
[----:B------:R-:W-:Y:S05]  /*0f00*/  BRA.U !UP0, `(.L_x_9) ;  /* 0xfffffff108f47547 */ /* 0x000fea000b83ffff */
.L_x_0:
[----:B------:R-:W-:Y:S01]  /*0f10*/  VIADD R0, R2, 0x20 ;  /* 0x0000002002007836 */ /* 0x000fe20000000000 */
[----:B------:R-:W-:-:S04]  /*0f20*/  ISETP.GE.AND P0, PT, R5, UR16, PT ;  /* 0x0000001005007c0c */ /* 0x000fc8000bf06270 */
[----:B------:R-:W-:-:S13]  /*0f30*/  ISETP.GE.U32.OR P1, PT, R0, UR13, P0 ;  /* 0x0000000d00007c0c */ /* 0x000fda0008726470 */
[----:B------:R-:W1:Y:S02]  /*0f40*/  @!P1 LDC.64 R6, c[0x0][0x390] ;  /* 0x0000e400ff069b82 */ /* 0x000e640000000a00 */
[----:B-1----:R-:W-:-:S05]  /*0f50*/  @!P1 IMAD.WIDE R6, R5, 0x8, R6 ;  /* 0x0000000805069825 */ /* 0x002fca00078e0206 */
[----:B------:R1:W-:Y:S04]  /*0f60*/  @!P1 STG.E.64 desc[UR14][R6.64+0x100], R12 ;  /* 0x0001000c06009986 */ /* 0x0003e8000c101b0e */
[----:B------:R1:W-:Y:S01]  /*0f70*/  @!P1 STG.E.64 desc[UR14][R6.64], R14 ;  /* 0x0000000e06009986 */ /* 0x0003e2000c101b0e */
[----:B------:R-:W-:Y:S05]  /*0f80*/  @!P1 EXIT ;  /* 0x000000000000994d */ /* 0x000fea0003800000 */
[----:B------:R-:W-:-:S13]  /*0f90*/  ISETP.GE.U32.OR P0, PT, R2, UR13, P0 ;  /* 0x0000000d02007c0c */ /* 0x000fda0008706470 */
[----:B------:R-:W-:Y:S05]  /*0fa0*/  @P0 EXIT ;  /* 0x000000000000094d */ /* 0x000fea0003800000 */
[----:B------:R-:W3:Y:S02]  /*0fb0*/  LDC.64 R2, c[0x0][0x390] ;  /* 0x0000e400ff027b82 */ /* 0x000ee40000000a00 */
[----:B---3--:R-:W-:-:S05]  /*0fc0*/  IMAD.WIDE R2, R5, 0x8, R2 ;  /* 0x0000000805027825 */ /* 0x008fca00078e0202 */
[----:B------:R-:W-:Y:S01]  /*0fd0*/  STG.E.64 desc[UR14][R2.64], R14 ;  /* 0x0000000e02007986 */ /* 0x000fe2000c101b0e */
[----:B------:R-:W-:Y:S05]  /*0fe0*/  EXIT ;  /* 0x000000000000794d */ /* 0x000fea0003800000 */
.L_x_10:
[----:B------:R-:W-:-:S00]  /*0ff0*/  BRA `(.L_x_10) ;  /* 0xfffffffc00fc7947 */ /* 0x000fc0000383ffff */
[----:B------:R-:W-:-:S00]  /*1000*/  NOP ;  /* 0x0000000000007918 */ /* 0x000fc00000000000 */
[----:B------:R-:W-:-:S00]  /*1010*/  NOP ;  /* 0x0000000000007918 */ /* 0x000fc00000000000 */
[----:B------:R-:W-:-:S00]  /*1020*/  NOP ;  /* 0x0000000000007918 */ /* 0x000fc00000000000 */
[----:B------:R-:W-:-:S00]  /*1030*/  NOP ;  /* 0x0000000000007918 */ /* 0x000fc00000000000 */
[----:B------:R-:W-:-:S00]  /*1040*/  NOP ;  /* 0x0000000000007918 */ /* 0x000fc00000000000 */
[----:B------:R-:W-:-:S00]  /*1050*/  NOP ;  /* 0x0000000000007918 */ /* 0x000fc00000000000 */
[----:B------:R-:W-:-:S00]  /*1060*/  NOP ;  /* 0x0000000000007918 */ /* 0x000fc00000000000 */
[----:B------:R-:W-:-:S00]  /*1070*/  NOP ;  /* 0x0000000000007918 */ /* 0x000fc00000000000 */
.L_x_11:


//--------------------- .nv.shared._Z3atbPKdS0_Pdiii --------------------------
	.section	.nv.shared._Z3atbPKdS0_Pdiii,"aw",@nobits
	.sectionflags	@""
	.align	8
.nv.shared._Z3atbPKdS0_Pdiii:
	.zero		25600


//--------------------- .nv.shared.reserved.0     --------------------------
	.section	.nv.shared.reserved.0,"aw",@nobits
	.weak		__nv_reservedSMEM_offset_0_alias
	.size		__nv_reservedSMEM_offset_0_alias, 0, 64
	.other		__nv_reservedSMEM_offset_0_alias,@"STO_CUDA_RESERVED_SHARED STV_DEFAULT"
__nv_reservedSMEM_offset_0_alias:
	.zero		0
	.zero		64


//--------------------- .nv.constant0._Z3atbPKdS0_Pdiii --------------------------
	.section	.nv.constant0._Z3atbPKdS0_Pdiii,"a",@progbits
	.sectionflags	@""
	.align	4
.nv.constant0._Z3atbPKdS0_Pdiii:
	.zero		932


//--------------------- SYMBOLS --------------------------

	.type		.nv.reservedSmem.offset0,@object
	.size		.nv.reservedSmem.offset0,0x4
	.type		.nv.reservedSmem.cap,@object
	.size		.nv.reservedSmem.cap,0x4
